	.headerflags	@"EF_CUDA_TEXMODE_UNIFIED EF_CUDA_64BIT_ADDRESS EF_CUDA_ACCELERATORS EF_CUDA_SM90 EF_CUDA_VIRTUAL_SM(EF_CUDA_SM90)"
	.elftype	@"ET_EXEC"


//--------------------- .nv.info                  --------------------------
	.section	.nv.info,"",@"SHT_CUDA_INFO"
	.align	4


	//----- nvinfo : EIATTR_REGCOUNT
	.align		4
        /*0000*/ 	.byte	0x04, 0x2f
        /*0002*/ 	.short	(.L_3 - .L_2)
	.align		4
.L_2:
        /*0004*/ 	.word	index@(triton_poi_fused__native_batch_norm_legit_no_training_add_relu_11)
        /*0008*/ 	.word	0x00000020


	//----- nvinfo : EIATTR_MIN_STACK_SIZE
	.align		4
.L_3:
        /*000c*/ 	.byte	0x04, 0x12
        /*000e*/ 	.short	(.L_5 - .L_4)
	.align		4
.L_4:
        /*0010*/ 	.word	index@(triton_poi_fused__native_batch_norm_legit_no_training_add_relu_11)
        /*0014*/ 	.word	0x00000000


	//----- nvinfo : EIATTR_FRAME_SIZE
	.align		4
.L_5:
        /*0018*/ 	.byte	0x04, 0x11
        /*001a*/ 	.short	(.L_7 - .L_6)
	.align		4
.L_6:
        /*001c*/ 	.word	index@(triton_poi_fused__native_batch_norm_legit_no_training_add_relu_11)
        /*0020*/ 	.word	0x00000000


	//----- nvinfo : EIATTR_MIN_STACK_SIZE
	.align		4
.L_7:
        /*0024*/ 	.byte	0x04, 0x12
        /*0026*/ 	.short	(.L_9 - .L_8)
	.align		4
.L_8:
        /*0028*/ 	.word	index@(triton_poi_fused__native_batch_norm_legit_no_training_add_relu_11)
        /*002c*/ 	.word	0x00000000
.L_9:


//--------------------- .nv.info.triton_poi_fused__native_batch_norm_legit_no_training_add_relu_11 --------------------------
	.section	.nv.info.triton_poi_fused__native_batch_norm_legit_no_training_add_relu_11,"",@"SHT_CUDA_INFO"
	.sectionflags	@""
	.align	4


	//----- nvinfo : EIATTR_CUDA_API_VERSION
	.align		4
        /*0000*/ 	.byte	0x04, 0x37
        /*0002*/ 	.short	(.L_11 - .L_10)
.L_10:
        /*0004*/ 	.word	0x0000007c


	//----- nvinfo : EIATTR_KPARAM_INFO
	.align		4
.L_11:
        /*0008*/ 	.byte	0x04, 0x17
        /*000a*/ 	.short	(.L_13 - .L_12)
.L_12:
        /*000c*/ 	.word	0x00000000
        /*0010*/ 	.short	0x000b
        /*0012*/ 	.short	0x0058
        /*0014*/ 	.byte	0x00, 0xf0, 0x11, 0x00


	//----- nvinfo : EIATTR_KPARAM_INFO
	.align		4
.L_13:
        /*0018*/ 	.byte	0x04, 0x17
        /*001a*/ 	.short	(.L_15 - .L_14)
.L_14:
        /*001c*/ 	.word	0x00000000
        /*0020*/ 	.short	0x000a
        /*0022*/ 	.short	0x0050
        /*0024*/ 	.byte	0x00, 0xf4, 0x21, 0x00


	//----- nvinfo : EIATTR_KPARAM_INFO
	.align		4
.L_15:
        /*0028*/ 	.byte	0x04, 0x17
        /*002a*/ 	.short	(.L_17 - .L_16)
.L_16:
        /*002c*/ 	.word	0x00000000
        /*0030*/ 	.short	0x0009
        /*0032*/ 	.short	0x0048
        /*0034*/ 	.byte	0x00, 0xf4, 0x21, 0x00


	//----- nvinfo : EIATTR_KPARAM_INFO
	.align		4
.L_17:
        /*0038*/ 	.byte	0x04, 0x17
        /*003a*/ 	.short	(.L_19 - .L_18)
.L_18:
        /*003c*/ 	.word	0x00000000
        /*0040*/ 	.short	0x0008
        /*0042*/ 	.short	0x0040
        /*0044*/ 	.byte	0x00, 0xf4, 0x21, 0x00


	//----- nvinfo : EIATTR_KPARAM_INFO
	.align		4
.L_19:
        /*0048*/ 	.byte	0x04, 0x17
        /*004a*/ 	.short	(.L_21 - .L_20)
.L_20:
        /*004c*/ 	.word	0x00000000
        /*0050*/ 	.short	0x0007
        /*0052*/ 	.short	0x0038
        /*0054*/ 	.byte	0x00, 0xf4, 0x21, 0x00


	//----- nvinfo : EIATTR_KPARAM_INFO
	.align		4
.L_21:
        /*0058*/ 	.byte	0x04, 0x17
        /*005a*/ 	.short	(.L_23 - .L_22)
.L_22:
        /*005c*/ 	.word	0x00000000
        /*0060*/ 	.short	0x0006
        /*0062*/ 	.short	0x0030
        /*0064*/ 	.byte	0x00, 0xf4, 0x21, 0x00


	//----- nvinfo : EIATTR_KPARAM_INFO
	.align		4
.L_23:
        /*0068*/ 	.byte	0x04, 0x17
        /*006a*/ 	.short	(.L_25 - .L_24)
.L_24:
        /*006c*/ 	.word	0x00000000
        /*0070*/ 	.short	0x0005
        /*0072*/ 	.short	0x0028
        /*0074*/ 	.byte	0x00, 0xf4, 0x21, 0x00


	//----- nvinfo : EIATTR_KPARAM_INFO
	.align		4
.L_25:
        /*0078*/ 	.byte	0x04, 0x17
        /*007a*/ 	.short	(.L_27 - .L_26)
.L_26:
        /*007c*/ 	.word	0x00000000
        /*0080*/ 	.short	0x0004
        /*0082*/ 	.short	0x0020
        /*0084*/ 	.byte	0x00, 0xf4, 0x21, 0x00


	//----- nvinfo : EIATTR_KPARAM_INFO
	.align		4
.L_27:
        /*0088*/ 	.byte	0x04, 0x17
        /*008a*/ 	.short	(.L_29 - .L_28)
.L_28:
        /*008c*/ 	.word	0x00000000
        /*0090*/ 	.short	0x0003
        /*0092*/ 	.short	0x0018
        /*0094*/ 	.byte	0x00, 0xf4, 0x21, 0x00


	//----- nvinfo : EIATTR_KPARAM_INFO
	.align		4
.L_29:
        /*0098*/ 	.byte	0x04, 0x17
        /*009a*/ 	.short	(.L_31 - .L_30)
.L_30:
        /*009c*/ 	.word	0x00000000
        /*00a0*/ 	.short	0x0002
        /*00a2*/ 	.short	0x0010
        /*00a4*/ 	.byte	0x00, 0xf4, 0x21, 0x00


	//----- nvinfo : EIATTR_KPARAM_INFO
	.align		4
.L_31:
        /*00a8*/ 	.byte	0x04, 0x17
        /*00aa*/ 	.short	(.L_33 - .L_32)
.L_32:
        /*00ac*/ 	.word	0x00000000
        /*00b0*/ 	.short	0x0001
        /*00b2*/ 	.short	0x0008
        /*00b4*/ 	.byte	0x00, 0xf4, 0x21, 0x00


	//----- nvinfo : EIATTR_KPARAM_INFO
	.align		4
.L_33:
        /*00b8*/ 	.byte	0x04, 0x17
        /*00ba*/ 	.short	(.L_35 - .L_34)
.L_34:
        /*00bc*/ 	.word	0x00000000
        /*00c0*/ 	.short	0x0000
        /*00c2*/ 	.short	0x0000
        /*00c4*/ 	.byte	0x00, 0xf4, 0x21, 0x00


	//----- nvinfo : EIATTR_SPARSE_MMA_MASK
	.align		4
.L_35:
        /*00c8*/ 	.byte	0x03, 0x50
        /*00ca*/ 	.short	0x0000


	//----- nvinfo : EIATTR_MAXREG_COUNT
	.align		4
        /*00cc*/ 	.byte	0x03, 0x1b
        /*00ce*/ 	.short	0x00ff


	//----- nvinfo : EIATTR_EXIT_INSTR_OFFSETS
	.align		4
        /*00d0*/ 	.byte	0x04, 0x1c
        /*00d2*/ 	.short	(.L_37 - .L_36)


	//   ....[0]....
.L_36:
        /*00d4*/ 	.word	0x00000680


	//----- nvinfo : EIATTR_REQNTID
	.align		4
.L_37:
        /*00d8*/ 	.byte	0x04, 0x10
        /*00da*/ 	.short	(.L_39 - .L_38)
.L_38:
        /*00dc*/ 	.word	0x00000080
        /*00e0*/ 	.word	0x00000001
        /*00e4*/ 	.word	0x00000001


	//----- nvinfo : EIATTR_CBANK_PARAM_SIZE
	.align		4
.L_39:
        /*00e8*/ 	.byte	0x03, 0x19
        /*00ea*/ 	.short	0x005c


	//----- nvinfo : EIATTR_PARAM_CBANK
	.align		4
        /*00ec*/ 	.byte	0x04, 0x0a
        /*00ee*/ 	.short	(.L_41 - .L_40)
	.align		4
.L_40:
        /*00f0*/ 	.word	index@(.nv.constant0.triton_poi_fused__native_batch_norm_legit_no_training_add_relu_11)
        /*00f4*/ 	.short	0x0210
        /*00f6*/ 	.short	0x005c


	//----- nvinfo : EIATTR_SW_WAR
	.align		4
.L_41:
        /*00f8*/ 	.byte	0x04, 0x36
        /*00fa*/ 	.short	(.L_43 - .L_42)
.L_42:
        /*00fc*/ 	.word	0x00000008
.L_43:


//--------------------- .nv.callgraph             --------------------------
	.section	.nv.callgraph,"",@"SHT_CUDA_CALLGRAPH"
	.align	4
	.sectionentsize	8
	.align		4
        /*0000*/ 	.word	0x00000000
	.align		4
        /*0004*/ 	.word	0xffffffff
	.align		4
        /*0008*/ 	.word	0x00000000
	.align		4
        /*000c*/ 	.word	0xfffffffe
	.align		4
        /*0010*/ 	.word	0x00000000
	.align		4
        /*0014*/ 	.word	0xfffffffd
	.align		4
        /*0018*/ 	.word	0x00000000
	.align		4
        /*001c*/ 	.word	0xfffffffc


//--------------------- .nv.constant4             --------------------------
	.section	.nv.constant4,"a",@progbits
	.align	8
	.align		8
.nv.constant4:
        /*0000*/ 	.dword	_$_str
	.align		8
        /*0008*/ 	.dword	_$_str_$_2


//--------------------- .text.triton_poi_fused__native_batch_norm_legit_no_training_add_relu_11 --------------------------
	.section	.text.triton_poi_fused__native_batch_norm_legit_no_training_add_relu_11,"ax",@progbits
	.align	128
        .global         triton_poi_fused__native_batch_norm_legit_no_training_add_relu_11
        .type           triton_poi_fused__native_batch_norm_legit_no_training_add_relu_11,@function
        .size           triton_poi_fused__native_batch_norm_legit_no_training_add_relu_11,(.L_x_1 - triton_poi_fused__native_batch_norm_legit_no_training_add_relu_11)
        .other          triton_poi_fused__native_batch_norm_legit_no_training_add_relu_11,@"STO_CUDA_ENTRY STV_DEFAULT"
triton_poi_fused__native_batch_norm_legit_no_training_add_relu_11:
.text.triton_poi_fused__native_batch_norm_legit_no_training_add_relu_11:
[----:B------:R-:W-:Y:S01]  /*0000*/  LDC R1, c[0x0][0x28] ;  /* 0x00000a00ff017b82 */ /* 0x000fe20000000800 */
[----:B------:R-:W1:Y:S07]  /*0010*/  S2R R0, SR_TID.X ;  /* 0x0000000000007919 */ /* 0x000e6e0000002100 */
[----:B------:R-:W2:Y:S01]  /*0020*/  LDC.64 R6, c[0x0][0x228] ;  /* 0x00008a00ff067b82 */ /* 0x000ea20000000a00 */
[----:B------:R-:W-:Y:S01]  /*0030*/  ULDC.64 UR4, c[0x0][0x208] ;  /* 0x0000820000047ab9 */ /* 0x000fe20000000a00 */
[----:B------:R-:W3:Y:S06]  /*0040*/  S2R R5, SR_CTAID.X ;  /* 0x0000000000057919 */ /* 0x000eec0000002500 */
[----:B------:R-:W4:Y:S08]  /*0050*/  LDC.64 R12, c[0x0][0x218] ;  /* 0x00008600ff0c7b82 */ /* 0x000f300000000a00 */
[----:B------:R-:W5:Y:S08]  /*0060*/  LDC.64 R14, c[0x0][0x240] ;  /* 0x00009000ff0e7b82 */ /* 0x000f700000000a00 */
[----:B------:R-:W4:Y:S01]  /*0070*/  LDC.64 R16, c[0x0][0x220] ;  /* 0x00008800ff107b82 */ /* 0x000f220000000a00 */
[----:B-1----:R-:W-:-:S07]  /*0080*/  SHF.L.U32 R0, R0, 0x1, RZ ;  /* 0x0000000100007819 */ /* 0x002fce00000006ff */
[----:B------:R-:W1:Y:S01]  /*0090*/  LDC.64 R18, c[0x0][0x248] ;  /* 0x00009200ff127b82 */ /* 0x000e620000000a00 */
[----:B---3--:R-:W-:Y:S02]  /*00a0*/  SHF.R.S32.HI R3, RZ, 0x17, R5 ;  /* 0x00000017ff037819 */ /* 0x008fe40000011405 */
[----:B------:R-:W-:Y:S02]  /*00b0*/  LOP3.LUT R0, R0, 0xfe, RZ, 0xc0, !PT ;  /* 0x000000fe00007812 */ /* 0x000fe400078ec0ff */
[----:B------:R-:W-:-:S03]  /*00c0*/  SGXT R3, R3, 0x1 ;  /* 0x000000010303781a */ /* 0x000fc60000000200 */
[----:B------:R-:W3:Y:S01]  /*00d0*/  LDC.64 R8, c[0x0][0x238] ;  /* 0x00008e00ff087b82 */ /* 0x000ee20000000a00 */
[----:B------:R-:W-:-:S04]  /*00e0*/  LEA R0, R5, R0, 0x8 ;  /* 0x0000000005007211 */ /* 0x000fc800078e40ff */
[----:B------:R-:W-:-:S03]  /*00f0*/  LEA.HI R4, R3, R0, RZ, 0x6 ;  /* 0x0000000003047211 */ /* 0x000fc600078f30ff */
[----:B------:R-:W1:Y:S01]  /*0100*/  LDC.64 R2, c[0x0][0x250] ;  /* 0x00009400ff027b82 */ /* 0x000e620000000a00 */
[----:B------:R-:W-:-:S04]  /*0110*/  LOP3.LUT R21, R4, 0xffffffc0, RZ, 0xc0, !PT ;  /* 0xffffffc004157812 */ /* 0x000fc800078ec0ff */
[----:B------:R-:W-:-:S03]  /*0120*/  IADD3 R21, R0, -R21, RZ ;  /* 0x8000001500157210 */ /* 0x000fc60007ffe0ff */
[----:B------:R-:W3:Y:S02]  /*0130*/  LDC.64 R22, c[0x0][0x230] ;  /* 0x00008c00ff167b82 */ /* 0x000ee40000000a00 */
[----:B--2---:R-:W-:-:S06]  /*0140*/  IMAD.WIDE R6, R21, 0x4, R6 ;  /* 0x0000000415067825 */ /* 0x004fcc00078e0206 */
[----:B------:R-:W2:Y:S01]  /*0150*/  LDG.E.EL.64 R6, desc[UR4][R6.64] ;  /* 0x0000000406067981 */ /* 0x000ea2000c2e1b00 */
[----:B------:R-:W3:Y:S01]  /*0160*/  LDC.64 R10, c[0x0][0x258] ;  /* 0x00009600ff0a7b82 */ /* 0x000ee20000000a00 */
[----:B01----:R-:W-:-:S07]  /*0170*/  IMAD.WIDE R2, R21, 0x4, R2 ;  /* 0x0000000415027825 */ /* 0x003fce00078e0202 */
[----:B------:R-:W0:Y:S01]  /*0180*/  LDC.64 R4, c[0x0][0x260] ;  /* 0x00009800ff047b82 */ /* 0x000e220000000a00 */
[----:B------:R-:W2:Y:S01]  /*0190*/  LDG.E.EL.64 R2, desc[UR4][R2.64] ;  /* 0x0000000402027981 */ /* 0x000ea2000c2e1b00 */
[----:B----4-:R-:W-:-:S04]  /*01a0*/  IMAD.WIDE R12, R0, 0x4, R12 ;  /* 0x00000004000c7825 */ /* 0x010fc800078e020c */
[----:B-----5:R-:W-:Y:S02]  /*01b0*/  IMAD.WIDE R14, R0, 0x4, R14 ;  /* 0x00000004000e7825 */ /* 0x020fe400078e020e */
[----:B------:R-:W4:Y:S02]  /*01c0*/  LDG.E.64 R12, desc[UR4][R12.64] ;  /* 0x000000040c0c7981 */ /* 0x000f24000c1e1b00 */
[C---:B------:R-:W-:Y:S02]  /*01d0*/  IMAD.WIDE R16, R21.reuse, 0x4, R16 ;  /* 0x0000000415107825 */ /* 0x040fe400078e0210 */
[----:B------:R-:W5:Y:S02]  /*01e0*/  LDG.E.64 R14, desc[UR4][R14.64] ;  /* 0x000000040e0e7981 */ /* 0x000f64000c1e1b00 */
[C---:B------:R-:W-:Y:S02]  /*01f0*/  IMAD.WIDE R18, R21.reuse, 0x4, R18 ;  /* 0x0000000415127825 */ /* 0x040fe400078e0212 */
[----:B------:R-:W4:Y:S02]  /*0200*/  LDG.E.EL.64 R16, desc[UR4][R16.64] ;  /* 0x0000000410107981 */ /* 0x000f24000c2e1b00 */
[----:B---3--:R-:W-:-:S02]  /*0210*/  IMAD.WIDE R24, R21, 0x4, R8 ;  /* 0x0000000415187825 */ /* 0x008fc400078e0208 */
[----:B------:R-:W5:Y:S02]  /*0220*/  LDG.E.EL.64 R18, desc[UR4][R18.64] ;  /* 0x0000000412127981 */ /* 0x000f64000c2e1b00 */
[----:B------:R-:W-:-:S04]  /*0230*/  IMAD.WIDE R22, R21, 0x4, R22 ;  /* 0x0000000415167825 */ /* 0x000fc800078e0216 */
[C---:B------:R-:W-:Y:S02]  /*0240*/  IMAD.WIDE R10, R21.reuse, 0x4, R10 ;  /* 0x00000004150a7825 */ /* 0x040fe400078e020a */
[----:B------:R-:W3:Y:S02]  /*0250*/  LDG.E.EL.64 R22, desc[UR4][R22.64] ;  /* 0x0000000416167981 */ /* 0x000ee4000c2e1b00 */
[----:B0-----:R-:W-:Y:S02]  /*0260*/  IMAD.WIDE R8, R21, 0x4, R4 ;  /* 0x0000000415087825 */ /* 0x001fe400078e0204 */
[----:B------:R0:W3:Y:S04]  /*0270*/  LDG.E.EL.64 R4, desc[UR4][R24.64] ;  /* 0x0000000418047981 */ /* 0x0000e8000c2e1b00 */
[----:B------:R-:W3:Y:S04]  /*0280*/  LDG.E.EL.64 R10, desc[UR4][R10.64] ;  /* 0x000000040a0a7981 */ /* 0x000ee8000c2e1b00 */
[----:B------:R-:W3:Y:S01]  /*0290*/  LDG.E.EL.64 R8, desc[UR4][R8.64] ;  /* 0x0000000408087981 */ /* 0x000ee2000c2e1b00 */
[----:B--2---:R-:W-:Y:S01]  /*02a0*/  FADD R6, R6, 9.9999997473787516356e-06 ;  /* 0x3727c5ac06067421 */ /* 0x004fe20000000000 */
[----:B------:R-:W-:-:S05]  /*02b0*/  FADD R7, R7, 9.9999997473787516356e-06 ;  /* 0x3727c5ac07077421 */ /* 0x000fca0000000000 */
[----:B------:R-:W1:Y:S01]  /*02c0*/  MUFU.SQRT R6, R6 ;  /* 0x0000000600067308 */ /* 0x000e620000002000 */
[----:B------:R-:W-:Y:S01]  /*02d0*/  FADD R20, R2, 9.9999997473787516356e-06 ;  /* 0x3727c5ac02147421 */ /* 0x000fe20000000000 */
[----:B------:R-:W-:-:S06]  /*02e0*/  FADD R3, R3, 9.9999997473787516356e-06 ;  /* 0x3727c5ac03037421 */ /* 0x000fcc0000000000 */
[----:B------:R-:W2:Y:S08]  /*02f0*/  MUFU.SQRT R21, R7 ;  /* 0x0000000700157308 */ /* 0x000eb00000002000 */
[----:B------:R-:W4:Y:S01]  /*0300*/  MUFU.SQRT R26, R20 ;  /* 0x00000014001a7308 */ /* 0x000f220000002000 */
[----:B-1----:R-:W-:-:S07]  /*0310*/  FSETP.GT.AND P6, PT, R6, 8.50705917302346158658e+37, PT ;  /* 0x7e8000000600780b */ /* 0x002fce0003fc4000 */
[----:B0-----:R-:W0:Y:S01]  /*0320*/  MUFU.SQRT R25, R3 ;  /* 0x0000000300197308 */ /* 0x001e220000002000 */
[----:B------:R-:W-:Y:S01]  /*0330*/  HFMA2.MMA R2, -RZ, RZ, 1.625, 0 ;  /* 0x3e800000ff027435 */ /* 0x000fe200000001ff */
[----:B------:R-:W-:Y:S02]  /*0340*/  FSETP.GEU.AND P5, PT, R6, 1.175494350822287508e-38, PT ;  /* 0x008000000600780b */ /* 0x000fe40003fae000 */
[C---:B--2---:R-:W-:Y:S02]  /*0350*/  FSETP.GT.AND P4, PT, R21.reuse, 8.50705917302346158658e+37, PT ;  /* 0x7e8000001500780b */ /* 0x044fe40003f84000 */
[C---:B----4-:R-:W-:Y:S02]  /*0360*/  FSETP.GT.AND P3, PT, R26.reuse, 8.50705917302346158658e+37, PT ;  /* 0x7e8000001a00780b */ /* 0x050fe40003f64000 */
[----:B------:R-:W-:Y:S01]  /*0370*/  FSETP.GEU.AND P0, PT, R26, 1.175494350822287508e-38, PT ;  /* 0x008000001a00780b */ /* 0x000fe20003f0e000 */
[----:B------:R-:W-:Y:S01]  /*0380*/  @P6 FMUL R6, R6, 0.25 ;  /* 0x3e80000006066820 */ /* 0x000fe20000400000 */
[----:B------:R-:W-:-:S02]  /*0390*/  FSETP.GEU.AND P2, PT, R21, 1.175494350822287508e-38, PT ;  /* 0x008000001500780b */ /* 0x000fc40003f4e000 */
[C---:B0-----:R-:W-:Y:S02]  /*03a0*/  FSETP.GT.AND P1, PT, R25.reuse, 8.50705917302346158658e+37, PT ;  /* 0x7e8000001900780b */ /* 0x041fe40003f24000 */
[----:B------:R-:W-:Y:S02]  /*03b0*/  FSEL R3, R2, 1, P6 ;  /* 0x3f80000002037808 */ /* 0x000fe40003000000 */
[----:B------:R-:W-:Y:S01]  /*03c0*/  FSETP.GEU.AND P6, PT, R25, 1.175494350822287508e-38, PT ;  /* 0x008000001900780b */ /* 0x000fe20003fce000 */
[----:B------:R-:W-:Y:S02]  /*03d0*/  @!P5 FMUL R6, R6, 16777216 ;  /* 0x4b8000000606d820 */ /* 0x000fe40000400000 */
[----:B------:R-:W-:Y:S01]  /*03e0*/  @P3 FMUL R26, R26, 0.25 ;  /* 0x3e8000001a1a3820 */ /* 0x000fe20000400000 */
[----:B------:R-:W-:Y:S01]  /*03f0*/  @P4 FMUL R21, R21, 0.25 ;  /* 0x3e80000015154820 */ /* 0x000fe20000400000 */
[----:B------:R-:W0:Y:S02]  /*0400*/  MUFU.RCP R20, R6 ;  /* 0x0000000600147308 */ /* 0x000e240000001000 */
[----:B------:R-:W-:Y:S01]  /*0410*/  @!P0 FMUL R26, R26, 16777216 ;  /* 0x4b8000001a1a8820 */ /* 0x000fe20000400000 */
[----:B------:R-:W-:Y:S01]  /*0420*/  @!P2 FMUL R21, R21, 16777216 ;  /* 0x4b8000001515a820 */ /* 0x000fe20000400000 */
[----:B------:R-:W-:-:S04]  /*0430*/  @P1 FMUL R25, R25, 0.25 ;  /* 0x3e80000019191820 */ /* 0x000fc80000400000 */
[----:B------:R-:W-:Y:S01]  /*0440*/  @!P6 FMUL R25, R25, 16777216 ;  /* 0x4b8000001919e820 */ /* 0x000fe20000400000 */
[----:B------:R-:W1:Y:S01]  /*0450*/  MUFU.RCP R7, R26 ;  /* 0x0000001a00077308 */ /* 0x000e620000001000 */
[----:B------:R-:W-:Y:S01]  /*0460*/  @!P5 FMUL R3, R3, 16777216 ;  /* 0x4b8000000303d820 */ /* 0x000fe20000400000 */
[----:B------:R-:W-:-:S06]  /*0470*/  FSEL R28, R2, 1, P3 ;  /* 0x3f800000021c7808 */ /* 0x000fcc0001800000 */
[----:B------:R-:W2:Y:S01]  /*0480*/  MUFU.RCP R21, R21 ;  /* 0x0000001500157308 */ /* 0x000ea20000001000 */
[----:B------:R-:W-:-:S07]  /*0490*/  FSEL R24, R2, 1, P4 ;  /* 0x3f80000002187808 */ /* 0x000fce0002000000 */
[----:B------:R-:W4:Y:S01]  /*04a0*/  MUFU.RCP R6, R25 ;  /* 0x0000001900067308 */ /* 0x000f220000001000 */
[----:B------:R-:W-:Y:S01]  /*04b0*/  FSEL R27, R2, 1, P1 ;  /* 0x3f800000021b7808 */ /* 0x000fe20000800000 */
[----:B0-----:R-:W-:Y:S01]  /*04c0*/  FMUL R20, R20, R3 ;  /* 0x0000000314147220 */ /* 0x001fe20000400000 */
[----:B------:R-:W-:Y:S01]  /*04d0*/  @!P0 FMUL R28, R28, 16777216 ;  /* 0x4b8000001c1c8820 */ /* 0x000fe20000400000 */
[----:B------:R-:W0:Y:S01]  /*04e0*/  LDC.64 R2, c[0x0][0x210] ;  /* 0x00008400ff027b82 */ /* 0x000e220000000a00 */
[----:B------:R-:W-:Y:S01]  /*04f0*/  @!P2 FMUL R24, R24, 16777216 ;  /* 0x4b8000001818a820 */ /* 0x000fe20000400000 */
[----:B------:R-:W-:Y:S01]  /*0500*/  @!P6 FMUL R27, R27, 16777216 ;  /* 0x4b8000001b1be820 */ /* 0x000fe20000400000 */
[----:B-1----:R-:W-:Y:S01]  /*0510*/  FMUL R7, R7, R28 ;  /* 0x0000001c07077220 */ /* 0x002fe20000400000 */
[----:B------:R-:W-:Y:S01]  /*0520*/  FADD R29, R12, -R16 ;  /* 0x800000100c1d7221 */ /* 0x000fe20000000000 */
[----:B-----5:R-:W-:Y:S01]  /*0530*/  FADD R14, R14, -R18 ;  /* 0x800000120e0e7221 */ /* 0x020fe20000000000 */
[----:B--2---:R-:W-:Y:S01]  /*0540*/  FMUL R21, R21, R24 ;  /* 0x0000001815157220 */ /* 0x004fe20000400000 */
[----:B------:R-:W-:Y:S01]  /*0550*/  FADD R12, R13, -R17 ;  /* 0x800000110d0c7221 */ /* 0x000fe20000000000 */
[----:B------:R-:W-:Y:S01]  /*0560*/  FADD R15, R15, -R19 ;  /* 0x800000130f0f7221 */ /* 0x000fe20000000000 */
[----:B------:R-:W-:Y:S01]  /*0570*/  FMUL R29, R20, R29 ;  /* 0x0000001d141d7220 */ /* 0x000fe20000400000 */
[----:B------:R-:W-:Y:S01]  /*0580*/  FMUL R7, R7, R14 ;  /* 0x0000000e07077220 */ /* 0x000fe20000400000 */
[----:B----4-:R-:W-:Y:S01]  /*0590*/  FMUL R6, R6, R27 ;  /* 0x0000001b06067220 */ /* 0x010fe20000400000 */
[----:B------:R-:W-:Y:S01]  /*05a0*/  FMUL R12, R21, R12 ;  /* 0x0000000c150c7220 */ /* 0x000fe20000400000 */
[----:B---3--:R-:W-:Y:S01]  /*05b0*/  FFMA R4, R22, R29, R4 ;  /* 0x0000001d16047223 */ /* 0x008fe20000000004 */
[----:B------:R-:W-:Y:S01]  /*05c0*/  FFMA R7, R10, R7, R8 ;  /* 0x000000070a077223 */ /* 0x000fe20000000008 */
[----:B------:R-:W-:Y:S01]  /*05d0*/  FMUL R6, R6, R15 ;  /* 0x0000000f06067220 */ /* 0x000fe20000400000 */
[----:B------:R-:W-:-:S03]  /*05e0*/  FFMA R5, R23, R12, R5 ;  /* 0x0000000c17057223 */ /* 0x000fc60000000005 */
[----:B------:R-:W-:Y:S01]  /*05f0*/  FFMA R6, R11, R6, R9 ;  /* 0x000000060b067223 */ /* 0x000fe20000000009 */
[C---:B------:R-:W-:Y:S01]  /*0600*/  FSETP.GEU.AND P0, PT, R4.reuse, -R7, PT ;  /* 0x800000070400720b */ /* 0x040fe20003f0e000 */
[----:B------:R-:W-:Y:S02]  /*0610*/  FADD R4, R4, R7 ;  /* 0x0000000704047221 */ /* 0x000fe40000000000 */
[C---:B------:R-:W-:Y:S01]  /*0620*/  FADD R7, R5.reuse, R6 ;  /* 0x0000000605077221 */ /* 0x040fe20000000000 */
[----:B------:R-:W-:Y:S01]  /*0630*/  FSETP.GEU.AND P1, PT, R5, -R6, PT ;  /* 0x800000060500720b */ /* 0x000fe20003f2e000 */
[----:B0-----:R-:W-:Y:S01]  /*0640*/  IMAD.WIDE R2, R0, 0x4, R2 ;  /* 0x0000000400027825 */ /* 0x001fe200078e0202 */
[----:B------:R-:W-:Y:S02]  /*0650*/  FSEL R4, R4, RZ, P0 ;  /* 0x000000ff04047208 */ /* 0x000fe40000000000 */
[----:B------:R-:W-:-:S05]  /*0660*/  FSEL R5, R7, RZ, P1 ;  /* 0x000000ff07057208 */ /* 0x000fca0000800000 */
[----:B------:R-:W-:Y:S01]  /*0670*/  STG.E.64 desc[UR4][R2.64], R4 ;  /* 0x0000000402007986 */ /* 0x000fe2000c101b04 */
[----:B------:R-:W-:Y:S05]  /*0680*/  EXIT ;  /* 0x000000000000794d */ /* 0x000fea0003800000 */
.L_x_0:
[----:B------:R-:W-:-:S00]  /*0690*/  BRA `(.L_x_0) ;  /* 0xfffffffc00fc7947 */ /* 0x000fc0000383ffff */
[----:B------:R-:W-:-:S00]  /*06a0*/  NOP ;  /* 0x0000000000007918 */ /* 0x000fc00000000000 */
        /* <DEDUP_REMOVED lines=13> */
.L_x_1:


//--------------------- .nv.global.init           --------------------------
	.section	.nv.global.init,"aw",@progbits
.nv.global.init:
	.type		_$_str,@object
	.size		_$_str,(_$_str_$_2 - _$_str)
_$_str:
        /*0000*/ 	.byte	0x5f, 0x5f, 0x43, 0x55, 0x44, 0x41, 0x5f, 0x46, 0x54, 0x5a, 0x00
	.type		_$_str_$_2,@object
	.size		_$_str_$_2,(.L_1 - _$_str_$_2)
_$_str_$_2:
        /*000b*/ 	.byte	0x5f, 0x5f, 0x43, 0x55, 0x44, 0x41, 0x5f, 0x50, 0x52, 0x45, 0x43, 0x5f, 0x53, 0x51, 0x52, 0x54
        /*001b*/ 	.byte	0x00
.L_1:


//--------------------- .nv.constant0.triton_poi_fused__native_batch_norm_legit_no_training_add_relu_11 --------------------------
	.section	.nv.constant0.triton_poi_fused__native_batch_norm_legit_no_training_add_relu_11,"a",@progbits
	.sectionflags	@""
	.align	4
.nv.constant0.triton_poi_fused__native_batch_norm_legit_no_training_add_relu_11:
	.zero		620
